//
// Generated by NVIDIA NVVM Compiler
//
// Compiler Build ID: CL-36424714
// Cuda compilation tools, release 13.0, V13.0.88
// Based on NVVM 20.0.0
//

.version 9.0
.target sm_100
.address_size 64

	// .globl	_Z15matrix_multiplyPdS_S_i

.visible .entry _Z15matrix_multiplyPdS_S_i(
	.param .u64 .ptr .align 1 _Z15matrix_multiplyPdS_S_i_param_0,
	.param .u64 .ptr .align 1 _Z15matrix_multiplyPdS_S_i_param_1,
	.param .u64 .ptr .align 1 _Z15matrix_multiplyPdS_S_i_param_2,
	.param .u32 _Z15matrix_multiplyPdS_S_i_param_3
)
{
	.reg .pred 	%p<11>;
	.reg .b32 	%r<43>;
	.reg .b64 	%rd<52>;
	.reg .b64 	%fd<68>;

	ld.param.u64 	%rd10, [_Z15matrix_multiplyPdS_S_i_param_0];
	ld.param.u64 	%rd11, [_Z15matrix_multiplyPdS_S_i_param_1];
	ld.param.u32 	%r20, [_Z15matrix_multiplyPdS_S_i_param_3];
	cvta.to.global.u64 	%rd1, %rd11;
	cvta.to.global.u64 	%rd2, %rd10;
	mov.u32 	%r21, %ctaid.x;
	mov.u32 	%r22, %ntid.x;
	mov.u32 	%r23, %tid.x;
	mad.lo.s32 	%r1, %r21, %r22, %r23;
	mul.lo.s32 	%r24, %r20, %r20;
	setp.ge.s32 	%p1, %r1, %r24;
	@%p1 bra 	$L__BB0_14;
	div.s32 	%r2, %r1, %r20;
	mul.lo.s32 	%r25, %r2, %r20;
	sub.s32 	%r3, %r1, %r25;
	setp.lt.s32 	%p2, %r20, 1;
	mov.f64 	%fd67, 0d0000000000000000;
	@%p2 bra 	$L__BB0_13;
	and.b32  	%r5, %r20, 7;
	setp.lt.u32 	%p3, %r20, 8;
	mov.f64 	%fd67, 0d0000000000000000;
	mov.b32 	%r41, 0;
	@%p3 bra 	$L__BB0_5;
	and.b32  	%r27, %r20, 2147483640;
	neg.s32 	%r39, %r27;
	mul.wide.u32 	%rd12, %r20, 8;
	add.s64 	%rd3, %rd1, %rd12;
	mul.wide.u32 	%rd13, %r20, 24;
	add.s64 	%rd4, %rd1, %rd13;
	mul.wide.u32 	%rd14, %r20, 32;
	add.s64 	%rd5, %rd1, %rd14;
	mul.wide.u32 	%rd15, %r20, 40;
	add.s64 	%rd6, %rd1, %rd15;
	mul.wide.u32 	%rd16, %r20, 48;
	add.s64 	%rd7, %rd1, %rd16;
	mul.wide.u32 	%rd17, %r20, 56;
	add.s64 	%rd8, %rd1, %rd17;
	mov.f64 	%fd67, 0d0000000000000000;
	mov.u32 	%r37, %r25;
	mov.u32 	%r38, %r3;
$L__BB0_4:
	.pragma "nounroll";
	and.b32  	%r41, %r20, 2147483640;
	mul.wide.s32 	%rd18, %r38, 8;
	add.s64 	%rd19, %rd3, %rd18;
	mul.wide.u32 	%rd20, %r20, 16;
	add.s64 	%rd21, %rd1, %rd18;
	add.s64 	%rd22, %rd21, %rd20;
	add.s64 	%rd23, %rd4, %rd18;
	add.s64 	%rd24, %rd5, %rd18;
	add.s64 	%rd25, %rd6, %rd18;
	add.s64 	%rd26, %rd7, %rd18;
	add.s64 	%rd27, %rd8, %rd18;
	mul.wide.s32 	%rd28, %r37, 8;
	add.s64 	%rd29, %rd2, %rd28;
	ld.global.f64 	%fd17, [%rd29];
	ld.global.f64 	%fd18, [%rd21];
	fma.rn.f64 	%fd19, %fd17, %fd18, %fd67;
	ld.global.f64 	%fd20, [%rd29+8];
	ld.global.f64 	%fd21, [%rd19];
	fma.rn.f64 	%fd22, %fd20, %fd21, %fd19;
	ld.global.f64 	%fd23, [%rd29+16];
	ld.global.f64 	%fd24, [%rd22];
	fma.rn.f64 	%fd25, %fd23, %fd24, %fd22;
	ld.global.f64 	%fd26, [%rd29+24];
	ld.global.f64 	%fd27, [%rd23];
	fma.rn.f64 	%fd28, %fd26, %fd27, %fd25;
	ld.global.f64 	%fd29, [%rd29+32];
	ld.global.f64 	%fd30, [%rd24];
	fma.rn.f64 	%fd31, %fd29, %fd30, %fd28;
	ld.global.f64 	%fd32, [%rd29+40];
	ld.global.f64 	%fd33, [%rd25];
	fma.rn.f64 	%fd34, %fd32, %fd33, %fd31;
	ld.global.f64 	%fd35, [%rd29+48];
	ld.global.f64 	%fd36, [%rd26];
	fma.rn.f64 	%fd37, %fd35, %fd36, %fd34;
	ld.global.f64 	%fd38, [%rd29+56];
	ld.global.f64 	%fd39, [%rd27];
	fma.rn.f64 	%fd67, %fd38, %fd39, %fd37;
	add.s32 	%r39, %r39, 8;
	shl.b32 	%r28, %r20, 3;
	add.s32 	%r38, %r38, %r28;
	add.s32 	%r37, %r37, 8;
	setp.ne.s32 	%p4, %r39, 0;
	@%p4 bra 	$L__BB0_4;
$L__BB0_5:
	setp.eq.s32 	%p5, %r5, 0;
	@%p5 bra 	$L__BB0_13;
	and.b32  	%r15, %r20, 3;
	setp.lt.u32 	%p6, %r5, 4;
	@%p6 bra 	$L__BB0_8;
	add.s32 	%r29, %r41, %r25;
	mul.wide.s32 	%rd30, %r29, 8;
	add.s64 	%rd31, %rd2, %rd30;
	ld.global.f64 	%fd41, [%rd31];
	mad.lo.s32 	%r30, %r41, %r20, %r3;
	mul.wide.s32 	%rd32, %r30, 8;
	add.s64 	%rd33, %rd1, %rd32;
	ld.global.f64 	%fd42, [%rd33];
	fma.rn.f64 	%fd43, %fd41, %fd42, %fd67;
	ld.global.f64 	%fd44, [%rd31+8];
	mul.wide.u32 	%rd34, %r20, 8;
	add.s64 	%rd35, %rd33, %rd34;
	ld.global.f64 	%fd45, [%rd35];
	fma.rn.f64 	%fd46, %fd44, %fd45, %fd43;
	ld.global.f64 	%fd47, [%rd31+16];
	add.s64 	%rd36, %rd35, %rd34;
	ld.global.f64 	%fd48, [%rd36];
	fma.rn.f64 	%fd49, %fd47, %fd48, %fd46;
	ld.global.f64 	%fd50, [%rd31+24];
	add.s64 	%rd37, %rd36, %rd34;
	ld.global.f64 	%fd51, [%rd37];
	fma.rn.f64 	%fd67, %fd50, %fd51, %fd49;
	add.s32 	%r41, %r41, 4;
$L__BB0_8:
	setp.eq.s32 	%p7, %r15, 0;
	@%p7 bra 	$L__BB0_13;
	setp.eq.s32 	%p8, %r15, 1;
	@%p8 bra 	$L__BB0_11;
	add.s32 	%r31, %r41, %r25;
	mul.wide.s32 	%rd38, %r31, 8;
	add.s64 	%rd39, %rd2, %rd38;
	ld.global.f64 	%fd53, [%rd39];
	mad.lo.s32 	%r32, %r41, %r20, %r3;
	mul.wide.s32 	%rd40, %r32, 8;
	add.s64 	%rd41, %rd1, %rd40;
	ld.global.f64 	%fd54, [%rd41];
	fma.rn.f64 	%fd55, %fd53, %fd54, %fd67;
	ld.global.f64 	%fd56, [%rd39+8];
	mul.wide.u32 	%rd42, %r20, 8;
	add.s64 	%rd43, %rd41, %rd42;
	ld.global.f64 	%fd57, [%rd43];
	fma.rn.f64 	%fd67, %fd56, %fd57, %fd55;
	add.s32 	%r41, %r41, 2;
$L__BB0_11:
	and.b32  	%r33, %r20, 1;
	setp.eq.b32 	%p9, %r33, 1;
	not.pred 	%p10, %p9;
	@%p10 bra 	$L__BB0_13;
	add.s32 	%r34, %r41, %r25;
	mul.wide.s32 	%rd44, %r34, 8;
	add.s64 	%rd45, %rd2, %rd44;
	ld.global.f64 	%fd58, [%rd45];
	mad.lo.s32 	%r35, %r41, %r20, %r3;
	mul.wide.s32 	%rd46, %r35, 8;
	add.s64 	%rd47, %rd1, %rd46;
	ld.global.f64 	%fd59, [%rd47];
	fma.rn.f64 	%fd67, %fd58, %fd59, %fd67;
$L__BB0_13:
	ld.param.u64 	%rd51, [_Z15matrix_multiplyPdS_S_i_param_2];
	mad.lo.s32 	%r36, %r2, %r20, %r3;
	cvta.to.global.u64 	%rd48, %rd51;
	mul.wide.s32 	%rd49, %r36, 8;
	add.s64 	%rd50, %rd48, %rd49;
	st.global.f64 	[%rd50], %fd67;
$L__BB0_14:
	ret;

}


// ===== COMPILED SASS (sm_100) =====

	.target	sm_100

	.elftype	@"ET_EXEC"


//--------------------- .note.nv.tkinfo           --------------------------
	.section	.note.nv.tkinfo,"",@"SHT_NOTE"
	.sectionflags	@"SHF_NOTE_NV_TKINFO"
	.tkinfo
        /*0018*/ 	.word	0x00000002
        /*0030*/ 	.string	""
        /*0030*/ 	.string	"ptxas"
        /*0030*/ 	.string	"Cuda compilation tools, release 13.0, V13.0.88"
        /*0030*/ 	.string	"Build cuda_13.0.r13.0/compiler.36424714_0"
        /*0030*/ 	.string	"-arch sm_100 -m 64 "



//--------------------- .note.nv.cuinfo           --------------------------
	.section	.note.nv.cuinfo,"",@"SHT_NOTE"
	.sectionflags	@"SHF_NOTE_NV_CUINFO"
        /*0018*/ 	.short	0x0002
        /*001a*/ 	.short	0x0064
        /*001c*/ 	.short	0x0082
	.zero		2


//--------------------- .nv.info                  --------------------------
	.section	.nv.info,"",@"SHT_CUDA_INFO"
	.align	4


	//----- nvinfo : EIATTR_REGCOUNT
	.align		4
        /*0000*/ 	.byte	0x04, 0x2f
        /*0002*/ 	.short	(.L_1 - .L_0)
	.align		4
.L_0:
        /*0004*/ 	.word	index@(_Z15matrix_multiplyPdS_S_i)
        /*0008*/ 	.word	0x00000020


	//----- nvinfo : EIATTR_FRAME_SIZE
	.align		4
.L_1:
        /*000c*/ 	.byte	0x04, 0x11
        /*000e*/ 	.short	(.L_3 - .L_2)
	.align		4
.L_2:
        /*0010*/ 	.word	index@(_Z15matrix_multiplyPdS_S_i)
        /*0014*/ 	.word	0x00000000


	//----- nvinfo : EIATTR_MIN_STACK_SIZE
	.align		4
.L_3:
        /*0018*/ 	.byte	0x04, 0x12
        /*001a*/ 	.short	(.L_5 - .L_4)
	.align		4
.L_4:
        /*001c*/ 	.word	index@(_Z15matrix_multiplyPdS_S_i)
        /*0020*/ 	.word	0x00000000
.L_5:


//--------------------- .nv.compat                --------------------------
	.section	.nv.compat,"",@"SHT_CUDA_COMPAT_INFO"
	.align	4
        /*0000*/ 	.byte	0x02, 0x09, 0x00, 0x00, 0x02, 0x02, 0x01, 0x00, 0x02, 0x05, 0x05, 0x00, 0x03, 0x07, 0x01, 0x01
        /*0010*/ 	.byte	0x02, 0x03, 0x00, 0x00, 0x02, 0x06, 0x01, 0x00, 0x04, 0x0b, 0x08, 0x00, 0x01, 0x00, 0x00, 0x00
        /*0020*/ 	.byte	0x00, 0x00, 0x00, 0x00


//--------------------- .nv.info._Z15matrix_multiplyPdS_S_i --------------------------
	.section	.nv.info._Z15matrix_multiplyPdS_S_i,"",@"SHT_CUDA_INFO"
	.sectionflags	@""
	.align	4


	//----- nvinfo : EIATTR_CUDA_API_VERSION
	.align		4
        /*0000*/ 	.byte	0x04, 0x37
        /*0002*/ 	.short	(.L_7 - .L_6)
.L_6:
        /*0004*/ 	.word	0x00000082


	//----- nvinfo : EIATTR_KPARAM_INFO
	.align		4
.L_7:
        /*0008*/ 	.byte	0x04, 0x17
        /*000a*/ 	.short	(.L_9 - .L_8)
.L_8:
        /*000c*/ 	.word	0x00000000
        /*0010*/ 	.short	0x0003
        /*0012*/ 	.short	0x0018
        /*0014*/ 	.byte	0x00, 0xf0, 0x11, 0x00


	//----- nvinfo : EIATTR_KPARAM_INFO
	.align		4
.L_9:
        /*0018*/ 	.byte	0x04, 0x17
        /*001a*/ 	.short	(.L_11 - .L_10)
.L_10:
        /*001c*/ 	.word	0x00000000
        /*0020*/ 	.short	0x0002
        /*0022*/ 	.short	0x0010
        /*0024*/ 	.byte	0x00, 0xf5, 0x21, 0x00


	//----- nvinfo : EIATTR_KPARAM_INFO
	.align		4
.L_11:
        /*0028*/ 	.byte	0x04, 0x17
        /*002a*/ 	.short	(.L_13 - .L_12)
.L_12:
        /*002c*/ 	.word	0x00000000
        /*0030*/ 	.short	0x0001
        /*0032*/ 	.short	0x0008
        /*0034*/ 	.byte	0x00, 0xf5, 0x21, 0x00


	//----- nvinfo : EIATTR_KPARAM_INFO
	.align		4
.L_13:
        /*0038*/ 	.byte	0x04, 0x17
        /*003a*/ 	.short	(.L_15 - .L_14)
.L_14:
        /*003c*/ 	.word	0x00000000
        /*0040*/ 	.short	0x0000
        /*0042*/ 	.short	0x0000
        /*0044*/ 	.byte	0x00, 0xf5, 0x21, 0x00


	//----- nvinfo : EIATTR_SPARSE_MMA_MASK
	.align		4
.L_15:
        /*0048*/ 	.byte	0x03, 0x50
        /*004a*/ 	.short	0x0000


	//----- nvinfo : EIATTR_MAXREG_COUNT
	.align		4
        /*004c*/ 	.byte	0x03, 0x1b
        /*004e*/ 	.short	0x00ff


	//----- nvinfo : EIATTR_MERCURY_ISA_VERSION
	.align		4
        /*0050*/ 	.byte	0x03, 0x5f
        /*0052*/ 	.short	0x0101


	//----- nvinfo : EIATTR_VRC_CTA_INIT_COUNT
	.align		4
        /*0054*/ 	.byte	0x02, 0x4a
	.zero		1
	.zero		1


	//----- nvinfo : EIATTR_EXIT_INSTR_OFFSETS
	.align		4
        /*0058*/ 	.byte	0x04, 0x1c
        /*005a*/ 	.short	(.L_17 - .L_16)


	//   ....[0]....
.L_16:
        /*005c*/ 	.word	0x00000080


	//   ....[1]....
        /*0060*/ 	.word	0x00000b40


	//----- nvinfo : EIATTR_CBANK_PARAM_SIZE
	.align		4
.L_17:
        /*0064*/ 	.byte	0x03, 0x19
        /*0066*/ 	.short	0x001c


	//----- nvinfo : EIATTR_PARAM_CBANK
	.align		4
        /*0068*/ 	.byte	0x04, 0x0a
        /*006a*/ 	.short	(.L_19 - .L_18)
	.align		4
.L_18:
        /*006c*/ 	.word	index@(.nv.constant0._Z15matrix_multiplyPdS_S_i)
        /*0070*/ 	.short	0x0380
        /*0072*/ 	.short	0x001c


	//----- nvinfo : EIATTR_SW_WAR
	.align		4
.L_19:
        /*0074*/ 	.byte	0x04, 0x36
        /*0076*/ 	.short	(.L_21 - .L_20)
.L_20:
        /*0078*/ 	.word	0x00000008
.L_21:


//--------------------- .nv.callgraph             --------------------------
	.section	.nv.callgraph,"",@"SHT_CUDA_CALLGRAPH"
	.align	4
	.sectionentsize	8
	.align		4
        /*0000*/ 	.word	0x00000000
	.align		4
        /*0004*/ 	.word	0xffffffff
	.align		4
        /*0008*/ 	.word	0x00000000
	.align		4
        /*000c*/ 	.word	0xfffffffe
	.align		4
        /*0010*/ 	.word	0x00000000
	.align		4
        /*0014*/ 	.word	0xfffffffd
	.align		4
        /*0018*/ 	.word	0x00000000
	.align		4
        /*001c*/ 	.word	0xfffffffc


//--------------------- .text._Z15matrix_multiplyPdS_S_i --------------------------
	.section	.text._Z15matrix_multiplyPdS_S_i,"ax",@progbits
	.align	128
        .global         _Z15matrix_multiplyPdS_S_i
        .type           _Z15matrix_multiplyPdS_S_i,@function
        .size           _Z15matrix_multiplyPdS_S_i,(.L_x_5 - _Z15matrix_multiplyPdS_S_i)
        .other          _Z15matrix_multiplyPdS_S_i,@"STO_CUDA_ENTRY STV_DEFAULT"
_Z15matrix_multiplyPdS_S_i:
.text._Z15matrix_multiplyPdS_S_i:
[----:B------:R-:W-:Y:S01]  /*0000*/  LDC R1, c[0x0][0x37c] ;  /* 0x0000df00ff017b82 */ /* 0x000fe20000000800 */
[----:B------:R-:W0:Y:S07]  /*0010*/  S2R R3, SR_TID.X ;  /* 0x0000000000037919 */ /* 0x000e2e0000002100 */
[----:B------:R-:W0:Y:S01]  /*0020*/  S2UR UR5, SR_CTAID.X ;  /* 0x00000000000579c3 */ /* 0x000e220000002500 */
[----:B------:R-:W1:Y:S07]  /*0030*/  LDCU UR18, c[0x0][0x398] ;  /* 0x00007300ff1277ac */ /* 0x000e6e0008000800 */
[----:B------:R-:W0:Y:S01]  /*0040*/  LDC R4, c[0x0][0x360] ;  /* 0x0000d800ff047b82 */ /* 0x000e220000000800 */
[----:B-1----:R-:W-:Y:S01]  /*0050*/  UIMAD UR4, UR18, UR18, URZ ;  /* 0x00000012120472a4 */ /* 0x002fe2000f8e02ff */
[----:B0-----:R-:W-:-:S05]  /*0060*/  IMAD R4, R4, UR5, R3 ;  /* 0x0000000504047c24 */ /* 0x001fca000f8e0203 */
[----:B------:R-:W-:-:S13]  /*0070*/  ISETP.GE.AND P0, PT, R4, UR4, PT ;  /* 0x0000000404007c0c */ /* 0x000fda000bf06270 */
[----:B------:R-:W-:Y:S05]  /*0080*/  @P0 EXIT ;  /* 0x000000000000094d */ /* 0x000fea0003800000 */
[----:B------:R-:W-:Y:S01]  /*0090*/  IABS R6, UR18 ;  /* 0x0000001200067c13 */ /* 0x000fe20008000000 */
[----:B------:R-:W-:Y:S01]  /*00a0*/  UISETP.GE.AND UP0, UPT, UR18, 0x1, UPT ;  /* 0x000000011200788c */ /* 0x000fe2000bf06270 */
[----:B------:R-:W-:Y:S02]  /*00b0*/  IABS R7, R4 ;  /* 0x0000000400077213 */ /* 0x000fe40000000000 */
[----:B------:R-:W-:Y:S01]  /*00c0*/  CS2R R26, SRZ ;  /* 0x00000000001a7805 */ /* 0x000fe2000001ff00 */
[----:B------:R-:W0:Y:S01]  /*00d0*/  I2F.RP R0, R6 ;  /* 0x0000000600007306 */ /* 0x000e220000209400 */
[----:B------:R-:W1:Y:S07]  /*00e0*/  LDCU.64 UR16, c[0x0][0x358] ;  /* 0x00006b00ff1077ac */ /* 0x000e6e0008000a00 */
[----:B0-----:R-:W0:Y:S02]  /*00f0*/  MUFU.RCP R0, R0 ;  /* 0x0000000000007308 */ /* 0x001e240000001000 */
[----:B0-----:R-:W-:-:S06]  /*0100*/  IADD3 R2, PT, PT, R0, 0xffffffe, RZ ;  /* 0x0ffffffe00027810 */ /* 0x001fcc0007ffe0ff */
[----:B------:R0:W2:Y:S02]  /*0110*/  F2I.FTZ.U32.TRUNC.NTZ R3, R2 ;  /* 0x0000000200037305 */ /* 0x0000a4000021f000 */
[----:B0-----:R-:W-:Y:S01]  /*0120*/  IMAD.MOV.U32 R2, RZ, RZ, RZ ;  /* 0x000000ffff027224 */ /* 0x001fe200078e00ff */
[----:B--2---:R-:W-:-:S05]  /*0130*/  IADD3 R5, PT, PT, RZ, -R3, RZ ;  /* 0x80000003ff057210 */ /* 0x004fca0007ffe0ff */
[----:B------:R-:W-:-:S04]  /*0140*/  IMAD R5, R5, R6, RZ ;  /* 0x0000000605057224 */ /* 0x000fc800078e02ff */
[----:B------:R-:W-:Y:S01]  /*0150*/  IMAD.HI.U32 R3, R3, R5, R2 ;  /* 0x0000000503037227 */ /* 0x000fe200078e0002 */
[----:B------:R-:W-:Y:S02]  /*0160*/  MOV R5, R7 ;  /* 0x0000000700057202 */ /* 0x000fe40000000f00 */
[----:B------:R-:W-:-:S03]  /*0170*/  LOP3.LUT R2, R4, UR18, RZ, 0x3c, !PT ;  /* 0x0000001204027c12 */ /* 0x000fc6000f8e3cff */
[----:B------:R-:W-:Y:S01]  /*0180*/  IMAD.HI.U32 R0, R3, R5, RZ ;  /* 0x0000000503007227 */ /* 0x000fe200078e00ff */
[----:B------:R-:W-:-:S04]  /*0190*/  ISETP.GE.AND P1, PT, R2, RZ, PT ;  /* 0x000000ff0200720c */ /* 0x000fc80003f26270 */
[----:B------:R-:W-:-:S05]  /*01a0*/  IADD3 R3, PT, PT, -R0, RZ, RZ ;  /* 0x000000ff00037210 */ /* 0x000fca0007ffe1ff */
[----:B------:R-:W-:-:S05]  /*01b0*/  IMAD R3, R6, R3, R5 ;  /* 0x0000000306037224 */ /* 0x000fca00078e0205 */
[----:B------:R-:W-:-:S13]  /*01c0*/  ISETP.GT.U32.AND P2, PT, R6, R3, PT ;  /* 0x000000030600720c */ /* 0x000fda0003f44070 */
[----:B------:R-:W-:Y:S01]  /*01d0*/  @!P2 IMAD.IADD R3, R3, 0x1, -R6 ;  /* 0x000000010303a824 */ /* 0x000fe200078e0a06 */
[----:B------:R-:W-:Y:S02]  /*01e0*/  @!P2 IADD3 R0, PT, PT, R0, 0x1, RZ ;  /* 0x000000010000a810 */ /* 0x000fe40007ffe0ff */
[----:B------:R-:W-:Y:S02]  /*01f0*/  ISETP.NE.AND P2, PT, RZ, UR18, PT ;  /* 0x00000012ff007c0c */ /* 0x000fe4000bf45270 */
[----:B------:R-:W-:-:S13]  /*0200*/  ISETP.GE.U32.AND P0, PT, R3, R6, PT ;  /* 0x000000060300720c */ /* 0x000fda0003f06070 */
[----:B------:R-:W-:-:S05]  /*0210*/  @P0 IADD3 R0, PT, PT, R0, 0x1, RZ ;  /* 0x0000000100000810 */ /* 0x000fca0007ffe0ff */
[----:B------:R-:W-:Y:S01]  /*0220*/  @!P1 IMAD.MOV R0, RZ, RZ, -R0 ;  /* 0x000000ffff009224 */ /* 0x000fe200078e0a00 */
[----:B------:R-:W-:-:S05]  /*0230*/  @!P2 LOP3.LUT R0, RZ, UR18, RZ, 0x33, !PT ;  /* 0x00000012ff00ac12 */ /* 0x000fca000f8e33ff */
[----:B------:R-:W-:-:S05]  /*0240*/  IMAD R28, R0, UR18, RZ ;  /* 0x00000012001c7c24 */ /* 0x000fca000f8e02ff */
[----:B------:R-:W-:Y:S01]  /*0250*/  IADD3 R3, PT, PT, R4, -R28, RZ ;  /* 0x8000001c04037210 */ /* 0x000fe20007ffe0ff */
[----:B-1----:R-:W-:Y:S06]  /*0260*/  BRA.U !UP0, `(.L_x_0) ;  /* 0x0000000908247547 */ /* 0x002fec000b800000 */
[----:B------:R-:W-:Y:S01]  /*0270*/  UISETP.GE.U32.AND UP0, UPT, UR18, 0x8, UPT ;  /* 0x000000081200788c */ /* 0x000fe2000bf06070 */
[----:B------:R-:W-:Y:S01]  /*0280*/  CS2R R26, SRZ ;  /* 0x00000000001a7805 */ /* 0x000fe2000001ff00 */
[----:B------:R-:W-:-:S07]  /*0290*/  UMOV UR4, URZ ;  /* 0x000000ff00047c82 */ /* 0x000fce0008000000 */
[----:B------:R-:W-:Y:S05]  /*02a0*/  BRA.U !UP0, `(.L_x_1) ;  /* 0x0000000108f47547 */ /* 0x000fea000b800000 */
[----:B------:R-:W0:Y:S01]  /*02b0*/  LDCU.64 UR20, c[0x0][0x388] ;  /* 0x00007100ff1477ac */ /* 0x000e220008000a00 */
[----:B------:R-:W-:Y:S02]  /*02c0*/  MOV R2, R3 ;  /* 0x0000000300027202 */ /* 0x000fe40000000f00 */
[----:B------:R-:W-:Y:S01]  /*02d0*/  CS2R R26, SRZ ;  /* 0x00000000001a7805 */ /* 0x000fe2000001ff00 */
[----:B------:R-:W-:-:S04]  /*02e0*/  ULOP3.LUT UR4, UR18, 0x7ffffff8, URZ, 0xc0, !UPT ;  /* 0x7ffffff812047892 */ /* 0x000fc8000f8ec0ff */
[----:B------:R-:W-:Y:S02]  /*02f0*/  UIADD3 UR4, UPT, UPT, -UR4, URZ, URZ ;  /* 0x000000ff04047290 */ /* 0x000fe4000fffe1ff */
[----:B0-----:R-:W-:Y:S02]  /*0300*/  UIMAD.WIDE.U32 UR6, UR18, 0x18, UR20 ;  /* 0x00000018120678a5 */ /* 0x001fe4000f8e0014 */
[----:B------:R-:W-:Y:S02]  /*0310*/  UIMAD.WIDE.U32 UR8, UR18, 0x20, UR20 ;  /* 0x00000020120878a5 */ /* 0x000fe4000f8e0014 */
[----:B------:R-:W-:Y:S02]  /*0320*/  UIMAD.WIDE.U32 UR10, UR18, 0x28, UR20 ;  /* 0x00000028120a78a5 */ /* 0x000fe4000f8e0014 */
[----:B------:R-:W-:Y:S02]  /*0330*/  UIMAD.WIDE.U32 UR12, UR18, 0x30, UR20 ;  /* 0x00000030120c78a5 */ /* 0x000fe4000f8e0014 */
[----:B------:R-:W-:-:S12]  /*0340*/  UIMAD.WIDE.U32 UR14, UR18, 0x38, UR20 ;  /* 0x00000038120e78a5 */ /* 0x000fd8000f8e0014 */
.L_x_2:
[----:B------:R-:W0:Y:S01]  /*0350*/  LDC.64 R24, c[0x0][0x380] ;  /* 0x0000e000ff187b82 */ /* 0x000e220000000a00 */
[----:B------:R-:W-:Y:S01]  /*0360*/  IMAD.MOV.U32 R15, RZ, RZ, 0x8 ;  /* 0x00000008ff0f7424 */ /* 0x000fe200078e00ff */
[----:B------:R-:W-:-:S03]  /*0370*/  UIMAD.WIDE.U32 UR22, UR18, 0x8, UR20 ;  /* 0x00000008121678a5 */ /* 0x000fc6000f8e0014 */
[----:B------:R-:W-:-:S03]  /*0380*/  IMAD.WIDE R14, R2, R15, UR20 ;  /* 0x00000014020e7e25 */ /* 0x000fc6000f8e020f */
[----:B------:R-:W-:Y:S02]  /*0390*/  MOV R8, UR22 ;  /* 0x0000001600087c02 */ /* 0x000fe40008000f00 */
[----:B------:R-:W-:Y:S01]  /*03a0*/  MOV R9, UR23 ;  /* 0x0000001700097c02 */ /* 0x000fe20008000f00 */
[----:B------:R-:W2:Y:S02]  /*03b0*/  LDG.E.64 R12, desc[UR16][R14.64] ;  /* 0x000000100e0c7981 */ /* 0x000ea4000c1e1b00 */
[----:B------:R-:W-:-:S04]  /*03c0*/  IMAD.WIDE R8, R2, 0x8, R8 ;  /* 0x0000000802087825 */ /* 0x000fc800078e0208 */
[----:B------:R-:W-:Y:S02]  /*03d0*/  IMAD.U32 R5, RZ, RZ, UR18 ;  /* 0x00000012ff057e24 */ /* 0x000fe4000f8e00ff */
[----:B------:R-:W3:Y:S01]  /*03e0*/  LDG.E.64 R8, desc[UR16][R8.64] ;  /* 0x0000001008087981 */ /* 0x000ee2000c1e1b00 */
[----:B0-----:R-:W-:-:S05]  /*03f0*/  IMAD.WIDE R24, R28, 0x8, R24 ;  /* 0x000000081c187825 */ /* 0x001fca00078e0218 */
[----:B------:R-:W2:Y:S01]  /*0400*/  LDG.E.64 R10, desc[UR16][R24.64] ;  /* 0x00000010180a7981 */ /* 0x000ea2000c1e1b00 */
[----:B------:R-:W-:-:S03]  /*0410*/  IMAD.WIDE.U32 R4, R5, 0x10, R14 ;  /* 0x0000001005047825 */ /* 0x000fc600078e000e */
[----:B------:R-:W3:Y:S04]  /*0420*/  LDG.E.64 R6, desc[UR16][R24.64+0x8] ;  /* 0x0000081018067981 */ /* 0x000ee8000c1e1b00 */
[----:B------:R-:W4:Y:S04]  /*0430*/  LDG.E.64 R22, desc[UR16][R24.64+0x10] ;  /* 0x0000101018167981 */ /* 0x000f28000c1e1b00 */
[----:B------:R-:W4:Y:S01]  /*0440*/  LDG.E.64 R4, desc[UR16][R4.64] ;  /* 0x0000001004047981 */ /* 0x000f22000c1e1b00 */
[----:B------:R-:W-:Y:S01]  /*0450*/  HFMA2 R21, -RZ, RZ, 0, 4.76837158203125e-07 ;  /* 0x00000008ff157431 */ /* 0x000fe200000001ff */
[----:B------:R-:W-:-:S02]  /*0460*/  MOV R17, 0x8 ;  /* 0x0000000800117802 */ /* 0x000fc40000000f00 */
[----:B------:R-:W5:Y:S04]  /*0470*/  LDG.E.64 R18, desc[UR16][R24.64+0x18] ;  /* 0x0000181018127981 */ /* 0x000f68000c1e1b00 */
[----:B------:R-:W5:Y:S01]  /*0480*/  LDG.E.64 R14, desc[UR16][R24.64+0x20] ;  /* 0x00002010180e7981 */ /* 0x000f62000c1e1b00 */
[----:B------:R-:W-:-:S04]  /*0490*/  IMAD.WIDE R20, R2, R21, UR6 ;  /* 0x0000000602147e25 */ /* 0x000fc8000f8e0215 */
[C---:B------:R-:W-:Y:S02]  /*04a0*/  IMAD.WIDE R16, R2.reuse, R17, UR8 ;  /* 0x0000000802107e25 */ /* 0x040fe4000f8e0211 */
[----:B------:R-:W5:Y:S04]  /*04b0*/  LDG.E.64 R20, desc[UR16][R20.64] ;  /* 0x0000001014147981 */ /* 0x000f68000c1e1b00 */
[----:B------:R-:W5:Y:S01]  /*04c0*/  LDG.E.64 R16, desc[UR16][R16.64] ;  /* 0x0000001010107981 */ /* 0x000f62000c1e1b00 */
[----:B--2---:R-:W-:Y:S01]  /*04d0*/  DFMA R10, R10, R12, R26 ;  /* 0x0000000c0a0a722b */ /* 0x004fe2000000001a */
[----:B------:R-:W-:Y:S02]  /*04e0*/  IMAD.MOV.U32 R13, RZ, RZ, 0x8 ;  /* 0x00000008ff0d7424 */ /* 0x000fe400078e00ff */
[----:B------:R-:W2:Y:S02]  /*04f0*/  LDG.E.64 R26, desc[UR16][R24.64+0x38] ;  /* 0x00003810181a7981 */ /* 0x000ea4000c1e1b00 */
[----:B------:R-:W-:-:S03]  /*0500*/  IMAD.WIDE R12, R2, R13, UR10 ;  /* 0x0000000a020c7e25 */ /* 0x000fc6000f8e020d */
[----:B---3--:R-:W-:Y:S01]  /*0510*/  DFMA R6, R6, R8, R10 ;  /* 0x000000080606722b */ /* 0x008fe2000000000a */
[----:B------:R-:W-:Y:S01]  /*0520*/  MOV R9, 0x8 ;  /* 0x0000000800097802 */ /* 0x000fe20000000f00 */
[----:B------:R-:W3:Y:S04]  /*0530*/  LDG.E.64 R10, desc[UR16][R24.64+0x28] ;  /* 0x00002810180a7981 */ /* 0x000ee8000c1e1b00 */
[----:B------:R-:W3:Y:S01]  /*0540*/  LDG.E.64 R12, desc[UR16][R12.64] ;  /* 0x000000100c0c7981 */ /* 0x000ee2000c1e1b00 */
[C---:B------:R-:W-:Y:S01]  /*0550*/  IMAD.WIDE R8, R2.reuse, R9, UR12 ;  /* 0x0000000c02087e25 */ /* 0x040fe2000f8e0209 */
[----:B----4-:R-:W-:Y:S01]  /*0560*/  DFMA R22, R22, R4, R6 ;  /* 0x000000041616722b */ /* 0x010fe20000000006 */
[----:B------:R-:W-:Y:S01]  /*0570*/  MOV R5, 0x8 ;  /* 0x0000000800057802 */ /* 0x000fe20000000f00 */
[----:B------:R-:W4:Y:S04]  /*0580*/  LDG.E.64 R6, desc[UR16][R24.64+0x30] ;  /* 0x0000301018067981 */ /* 0x000f28000c1e1b00 */
[----:B------:R-:W4:Y:S01]  /*0590*/  LDG.E.64 R8, desc[UR16][R8.64] ;  /* 0x0000001008087981 */ /* 0x000f22000c1e1b00 */
[----:B------:R-:W-:-:S06]  /*05a0*/  IMAD.WIDE R4, R2, R5, UR14 ;  /* 0x0000000e02047e25 */ /* 0x000fcc000f8e0205 */
[----:B------:R-:W2:Y:S01]  /*05b0*/  LDG.E.64 R4, desc[UR16][R4.64] ;  /* 0x0000001004047981 */ /* 0x000ea2000c1e1b00 */
[----:B-----5:R-:W-:-:S08]  /*05c0*/  DFMA R18, R18, R20, R22 ;  /* 0x000000141212722b */ /* 0x020fd00000000016 */
[----:B------:R-:W-:Y:S01]  /*05d0*/  DFMA R14, R14, R16, R18 ;  /* 0x000000100e0e722b */ /* 0x000fe20000000012 */
[----:B------:R-:W-:-:S04]  /*05e0*/  UIADD3 UR4, UPT, UPT, UR4, 0x8, URZ ;  /* 0x0000000804047890 */ /* 0x000fc8000fffe0ff */
[----:B------:R-:W-:Y:S01]  /*05f0*/  UISETP.NE.AND UP0, UPT, UR4, URZ, UPT ;  /* 0x000000ff0400728c */ /* 0x000fe2000bf05270 */
[----:B------:R-:W-:Y:S02]  /*0600*/  IADD3 R28, PT, PT, R28, 0x8, RZ ;  /* 0x000000081c1c7810 */ /* 0x000fe40007ffe0ff */
[----:B---3--:R-:W-:-:S08]  /*0610*/  DFMA R10, R10, R12, R14 ;  /* 0x0000000c0a0a722b */ /* 0x008fd0000000000e */
[----:B----4-:R-:W-:Y:S01]  /*0620*/  DFMA R6, R6, R8, R10 ;  /* 0x000000080606722b */ /* 0x010fe2000000000a */
[----:B------:R-:W-:-:S07]  /*0630*/  IMAD.U32 R11, RZ, RZ, UR18 ;  /* 0x00000012ff0b7e24 */ /* 0x000fce000f8e00ff */
[----:B--2---:R-:W-:Y:S01]  /*0640*/  DFMA R26, R26, R4, R6 ;  /* 0x000000041a1a722b */ /* 0x004fe20000000006 */
[----:B------:R-:W-:Y:S01]  /*0650*/  LEA R2, R11, R2, 0x3 ;  /* 0x000000020b027211 */ /* 0x000fe200078e18ff */
[----:B------:R-:W-:Y:S09]  /*0660*/  BRA.U UP0, `(.L_x_2) ;  /* 0xfffffffd00387547 */ /* 0x000ff2000b83ffff */
[----:B------:R-:W-:-:S12]  /*0670*/  ULOP3.LUT UR4, UR18, 0x7ffffff8, URZ, 0xc0, !UPT ;  /* 0x7ffffff812047892 */ /* 0x000fd8000f8ec0ff */
.L_x_1:
[----:B------:R-:W-:-:S04]  /*0680*/  ULOP3.LUT UR6, UR18, 0x7, URZ, 0xc0, !UPT ;  /* 0x0000000712067892 */ /* 0x000fc8000f8ec0ff */
[----:B------:R-:W-:-:S09]  /*0690*/  UISETP.NE.AND UP0, UPT, UR6, URZ, UPT ;  /* 0x000000ff0600728c */ /* 0x000fd2000bf05270 */
[----:B------:R-:W-:Y:S05]  /*06a0*/  BRA.U !UP0, `(.L_x_0) ;  /* 0x0000000508147547 */ /* 0x000fea000b800000 */
[----:B------:R-:W-:Y:S01]  /*06b0*/  UISETP.GE.U32.AND UP0, UPT, UR6, 0x4, UPT ;  /* 0x000000040600788c */ /* 0x000fe2000bf06070 */
[----:B------:R-:W-:Y:S01]  /*06c0*/  IMAD R2, R0, UR18, RZ ;  /* 0x0000001200027c24 */ /* 0x000fe2000f8e02ff */
[----:B------:R-:W-:-:S04]  /*06d0*/  ULOP3.LUT UR5, UR18, 0x3, URZ, 0xc0, !UPT ;  /* 0x0000000312057892 */ /* 0x000fc8000f8ec0ff */
[----:B------:R-:W-:-:S03]  /*06e0*/  UISETP.NE.AND UP1, UPT, UR5, URZ, UPT ;  /* 0x000000ff0500728c */ /* 0x000fc6000bf25270 */
[----:B------:R-:W-:Y:S08]  /*06f0*/  BRA.U !UP0, `(.L_x_3) ;  /* 0x0000000108687547 */ /* 0x000ff0000b800000 */
[----:B------:R-:W0:Y:S01]  /*0700*/  LDC.64 R20, c[0x0][0x380] ;  /* 0x0000e000ff147b82 */ /* 0x000e220000000a00 */
[----:B------:R-:W-:Y:S01]  /*0710*/  IMAD.U32 R4, RZ, RZ, UR4 ;  /* 0x00000004ff047e24 */ /* 0x000fe2000f8e00ff */
[----:B------:R-:W-:Y:S02]  /*0720*/  IADD3 R5, PT, PT, R2, UR4, RZ ;  /* 0x0000000402057c10 */ /* 0x000fe4000fffe0ff */
[----:B------:R-:W-:Y:S01]  /*0730*/  MOV R23, UR18 ;  /* 0x0000001200177c02 */ /* 0x000fe20008000f00 */
[----:B------:R-:W-:-:S03]  /*0740*/  IMAD R7, R4, UR18, R3 ;  /* 0x0000001204077c24 */ /* 0x000fc6000f8e0203 */
[----:B------:R-:W1:Y:S01]  /*0750*/  LDC.64 R18, c[0x0][0x388] ;  /* 0x0000e200ff127b82 */ /* 0x000e620000000a00 */
[----:B------:R-:W-:Y:S02]  /*0760*/  IMAD.U32 R25, RZ, RZ, UR18 ;  /* 0x00000012ff197e24 */ /* 0x000fe4000f8e00ff */
[----:B0-----:R-:W-:-:S05]  /*0770*/  IMAD.WIDE R20, R5, 0x8, R20 ;  /* 0x0000000805147825 */ /* 0x001fca00078e0214 */
[----:B------:R-:W2:Y:S01]  /*0780*/  LDG.E.64 R8, desc[UR16][R20.64+0x8] ;  /* 0x0000081014087981 */ /* 0x000ea2000c1e1b00 */
[----:B-1----:R-:W-:Y:S01]  /*0790*/  IMAD.WIDE R18, R7, 0x8, R18 ;  /* 0x0000000807127825 */ /* 0x002fe200078e0212 */
[----:B------:R-:W-:Y:S02]  /*07a0*/  MOV R29, UR18 ;  /* 0x00000012001d7c02 */ /* 0x000fe40008000f00 */
[----:B------:R-:W3:Y:S04]  /*07b0*/  LDG.E.64 R6, desc[UR16][R20.64] ;  /* 0x0000001014067981 */ /* 0x000ee8000c1e1b00 */
[----:B------:R-:W3:Y:S01]  /*07c0*/  LDG.E.64 R4, desc[UR16][R18.64] ;  /* 0x0000001012047981 */ /* 0x000ee2000c1e1b00 */
[----:B------:R-:W-:-:S03]  /*07d0*/  IMAD.WIDE.U32 R22, R23, 0x8, R18 ;  /* 0x0000000817167825 */ /* 0x000fc600078e0012 */
[----:B------:R-:W4:Y:S04]  /*07e0*/  LDG.E.64 R12, desc[UR16][R20.64+0x10] ;  /* 0x00001010140c7981 */ /* 0x000f28000c1e1b00 */
[----:B------:R-:W2:Y:S01]  /*07f0*/  LDG.E.64 R10, desc[UR16][R22.64] ;  /* 0x00000010160a7981 */ /* 0x000ea2000c1e1b00 */
[----:B------:R-:W-:-:S03]  /*0800*/  IMAD.WIDE.U32 R24, R25, 0x8, R22 ;  /* 0x0000000819187825 */ /* 0x000fc600078e0016 */
[----:B------:R-:W5:Y:S04]  /*0810*/  LDG.E.64 R16, desc[UR16][R20.64+0x18] ;  /* 0x0000181014107981 */ /* 0x000f68000c1e1b00 */
[----:B------:R-:W4:Y:S01]  /*0820*/  LDG.E.64 R14, desc[UR16][R24.64] ;  /* 0x00000010180e7981 */ /* 0x000f22000c1e1b00 */
[----:B------:R-:W-:-:S05]  /*0830*/  IMAD.WIDE.U32 R28, R29, 0x8, R24 ;  /* 0x000000081d1c7825 */ /* 0x000fca00078e0018 */
[----:B------:R-:W5:Y:S01]  /*0840*/  LDG.E.64 R18, desc[UR16][R28.64] ;  /* 0x000000101c127981 */ /* 0x000f62000c1e1b00 */
[----:B------:R-:W-:Y:S01]  /*0850*/  UIADD3 UR4, UPT, UPT, UR4, 0x4, URZ ;  /* 0x0000000404047890 */ /* 0x000fe2000fffe0ff */
[----:B---3--:R-:W-:-:S08]  /*0860*/  DFMA R4, R6, R4, R26 ;  /* 0x000000040604722b */ /* 0x008fd0000000001a */
[----:B--2---:R-:W-:-:S08]  /*0870*/  DFMA R4, R8, R10, R4 ;  /* 0x0000000a0804722b */ /* 0x004fd00000000004 */
[----:B----4-:R-:W-:-:S08]  /*0880*/  DFMA R4, R12, R14, R4 ;  /* 0x0000000e0c04722b */ /* 0x010fd00000000004 */
[----:B-----5:R-:W-:-:S11]  /*0890*/  DFMA R26, R16, R18, R4 ;  /* 0x00000012101a722b */ /* 0x020fd60000000004 */
.L_x_3:
[----:B------:R-:W-:Y:S05]  /*08a0*/  BRA.U !UP1, `(.L_x_0) ;  /* 0x0000000109947547 */ /* 0x000fea000b800000 */
[----:B------:R-:W-:Y:S01]  /*08b0*/  UISETP.NE.AND UP0, UPT, UR5, 0x1, UPT ;  /* 0x000000010500788c */ /* 0x000fe2000bf05270 */
[----:B------:R-:W-:Y:S01]  /*08c0*/  MOV R4, UR4 ;  /* 0x0000000400047c02 */ /* 0x000fe20008000f00 */
[----:B------:R-:W-:Y:S02]  /*08d0*/  ULOP3.LUT UR5, UR18, 0x1, URZ, 0xc0, !UPT ;  /* 0x0000000112057892 */ /* 0x000fe4000f8ec0ff */
[----:B------:R-:W-:Y:S02]  /*08e0*/  MOV R11, UR18 ;  /* 0x00000012000b7c02 */ /* 0x000fe40008000f00 */
[----:B------:R-:W-:Y:S01]  /*08f0*/  UISETP.NE.U32.AND UP1, UPT, UR5, 0x1, UPT ;  /* 0x000000010500788c */ /* 0x000fe2000bf25070 */
[----:B------:R-:W-:-:S04]  /*0900*/  PLOP3.LUT P0, PT, PT, PT, UP0, 0x80, 0x8 ;  /* 0x000000000008781c */ /* 0x000fc80003f0f008 */
[----:B------:R-:W0:Y:S01]  /*0910*/  @UP0 LDCU.128 UR8, c[0x0][0x380] ;  /* 0x00007000ff0807ac */ /* 0x000e220008000c00 */
[----:B------:R-:W-:-:S05]  /*0920*/  PLOP3.LUT P1, PT, PT, PT, UP1, 0x80, 0x8 ;  /* 0x000000000008781c */ /* 0x000fca0003f2f018 */
[----:B------:R-:W1:Y:S03]  /*0930*/  @!UP1 LDCU.128 UR12, c[0x0][0x380] ;  /* 0x00007000ff0c97ac */ /* 0x000e660008000c00 */
[----:B------:R-:W-:Y:S01]  /*0940*/  @P0 VIADD R5, R2, UR4 ;  /* 0x0000000402050c36 */ /* 0x000fe20008000000 */
[----:B------:R-:W-:Y:S01]  /*0950*/  @UP0 UIADD3 UR4, UPT, UPT, UR4, 0x2, URZ ;  /* 0x0000000204040890 */ /* 0x000fe2000fffe0ff */
[----:B------:R-:W-:Y:S01]  /*0960*/  @P0 IMAD R7, R4, UR18, R3 ;  /* 0x0000001204070c24 */ /* 0x000fe2000f8e0203 */
[----:B0-----:R-:W-:Y:S01]  /*0970*/  MOV R14, UR8 ;  /* 0x00000008000e7c02 */ /* 0x001fe20008000f00 */
[----:B------:R-:W-:Y:S01]  /*0980*/  IMAD.U32 R19, RZ, RZ, UR11 ;  /* 0x0000000bff137e24 */ /* 0x000fe2000f8e00ff */
[----:B------:R-:W-:Y:S02]  /*0990*/  MOV R15, UR9 ;  /* 0x00000009000f7c02 */ /* 0x000fe40008000f00 */
[----:B------:R-:W-:Y:S01]  /*09a0*/  MOV R18, UR10 ;  /* 0x0000000a00127c02 */ /* 0x000fe20008000f00 */
[----:B------:R-:W-:-:S04]  /*09b0*/  @P0 IMAD.WIDE R14, R5, 0x8, R14 ;  /* 0x00000008050e0825 */ /* 0x000fc800078e020e */
[----:B------:R-:W-:Y:S01]  /*09c0*/  @P0 IMAD.WIDE R18, R7, 0x8, R18 ;  /* 0x0000000807120825 */ /* 0x000fe200078e0212 */
[----:B------:R-:W2:Y:S01]  /*09d0*/  @P0 LDG.E.64 R4, desc[UR16][R14.64] ;  /* 0x000000100e040981 */ /* 0x000ea2000c1e1b00 */
[----:B------:R-:W-:-:S03]  /*09e0*/  MOV R20, UR4 ;  /* 0x0000000400147c02 */ /* 0x000fc60008000f00 */
[----:B------:R-:W2:Y:S01]  /*09f0*/  @P0 LDG.E.64 R6, desc[UR16][R18.64] ;  /* 0x0000001012060981 */ /* 0x000ea2000c1e1b00 */
[----:B------:R-:W-:Y:S01]  /*0a00*/  @P0 IMAD.WIDE.U32 R10, R11, 0x8, R18 ;  /* 0x000000080b0a0825 */ /* 0x000fe200078e0012 */
[----:B-1----:R-:W-:Y:S02]  /*0a10*/  MOV R16, UR12 ;  /* 0x0000000c00107c02 */ /* 0x002fe40008000f00 */
[----:B------:R-:W-:Y:S01]  /*0a20*/  MOV R12, UR14 ;  /* 0x0000000e000c7c02 */ /* 0x000fe20008000f00 */
[----:B------:R-:W-:Y:S01]  /*0a30*/  IMAD.U32 R17, RZ, RZ, UR13 ;  /* 0x0000000dff117e24 */ /* 0x000fe2000f8e00ff */
[----:B------:R-:W-:Y:S01]  /*0a40*/  MOV R13, UR15 ;  /* 0x0000000f000d7c02 */ /* 0x000fe20008000f00 */
[----:B------:R-:W-:Y:S01]  /*0a50*/  @!P1 IMAD R23, R20, UR18, R3 ;  /* 0x0000001214179c24 */ /* 0x000fe2000f8e0203 */
[----:B------:R-:W-:Y:S01]  /*0a60*/  @!P1 IADD3 R21, PT, PT, R2, UR4, RZ ;  /* 0x0000000402159c10 */ /* 0x000fe2000fffe0ff */
[----:B------:R-:W3:Y:S02]  /*0a70*/  @P0 LDG.E.64 R8, desc[UR16][R14.64+0x8] ;  /* 0x000008100e080981 */ /* 0x000ee4000c1e1b00 */
[----:B------:R-:W-:-:S02]  /*0a80*/  @!P1 IMAD.WIDE R12, R23, 0x8, R12 ;  /* 0x00000008170c9825 */ /* 0x000fc400078e020c */
[----:B------:R-:W3:Y:S02]  /*0a90*/  @P0 LDG.E.64 R10, desc[UR16][R10.64] ;  /* 0x000000100a0a0981 */ /* 0x000ee4000c1e1b00 */
[----:B------:R-:W-:Y:S02]  /*0aa0*/  @!P1 IMAD.WIDE R16, R21, 0x8, R16 ;  /* 0x0000000815109825 */ /* 0x000fe400078e0210 */
[----:B------:R-:W4:Y:S04]  /*0ab0*/  @!P1 LDG.E.64 R12, desc[UR16][R12.64] ;  /* 0x000000100c0c9981 */ /* 0x000f28000c1e1b00 */
[----:B------:R-:W4:Y:S01]  /*0ac0*/  @!P1 LDG.E.64 R16, desc[UR16][R16.64] ;  /* 0x0000001010109981 */ /* 0x000f22000c1e1b00 */
[----:B--2---:R-:W-:-:S08]  /*0ad0*/  @P0 DFMA R4, R4, R6, R26 ;  /* 0x000000060404022b */ /* 0x004fd0000000001a */
[----:B---3--:R-:W-:-:S08]  /*0ae0*/  @P0 DFMA R26, R8, R10, R4 ;  /* 0x0000000a081a022b */ /* 0x008fd00000000004 */
[----:B----4-:R-:W-:-:S11]  /*0af0*/  @!P1 DFMA R26, R16, R12, R26 ;  /* 0x0000000c101a922b */ /* 0x010fd6000000001a */
.L_x_0:
[----:B------:R-:W0:Y:S01]  /*0b00*/  LDC.64 R4, c[0x0][0x390] ;  /* 0x0000e400ff047b82 */ /* 0x000e220000000a00 */
[----:B------:R-:W-:-:S04]  /*0b10*/  IMAD R3, R0, UR18, R3 ;  /* 0x0000001200037c24 */ /* 0x000fc8000f8e0203 */
[----:B0-----:R-:W-:-:S05]  /*0b20*/  IMAD.WIDE R2, R3, 0x8, R4 ;  /* 0x0000000803027825 */ /* 0x001fca00078e0204 */
[----:B------:R-:W-:Y:S01]  /*0b30*/  STG.E.64 desc[UR16][R2.64], R26 ;  /* 0x0000001a02007986 */ /* 0x000fe2000c101b10 */
[----:B------:R-:W-:Y:S05]  /*0b40*/  EXIT ;  /* 0x000000000000794d */ /* 0x000fea0003800000 */
.L_x_4:
[----:B------:R-:W-:-:S00]  /*0b50*/  BRA `(.L_x_4) ;  /* 0xfffffffc00fc7947 */ /* 0x000fc0000383ffff */
[----:B------:R-:W-:-:S00]  /*0b60*/  NOP ;  /* 0x0000000000007918 */ /* 0x000fc00000000000 */
        /* <DEDUP_REMOVED lines=9> */
.L_x_5:


//--------------------- .nv.shared.reserved.0     --------------------------
	.section	.nv.shared.reserved.0,"aw",@nobits
	.weak		__nv_reservedSMEM_offset_0_alias
	.size		__nv_reservedSMEM_offset_0_alias, 0, 64
	.other		__nv_reservedSMEM_offset_0_alias,@"STO_CUDA_RESERVED_SHARED STV_DEFAULT"
__nv_reservedSMEM_offset_0_alias:
	.zero		0
	.zero		64


//--------------------- .nv.constant0._Z15matrix_multiplyPdS_S_i --------------------------
	.section	.nv.constant0._Z15matrix_multiplyPdS_S_i,"a",@progbits
	.sectionflags	@""
	.align	4
.nv.constant0._Z15matrix_multiplyPdS_S_i:
	.zero		924


//--------------------- SYMBOLS --------------------------

	.type		.nv.reservedSmem.offset0,@object
	.size		.nv.reservedSmem.offset0,0x4
